//
// Generated by NVIDIA NVVM Compiler
//
// Compiler Build ID: CL-36424714
// Cuda compilation tools, release 13.0, V13.0.88
// Based on NVVM 20.0.0
//

.version 9.0
.target sm_100
.address_size 64

	// .globl	_Z16histogram_kernelPjS_jj
// _ZZ16histogram_kernelPjS_jjE11shared_bins has been demoted

.visible .entry _Z16histogram_kernelPjS_jj(
	.param .u64 .ptr .align 1 _Z16histogram_kernelPjS_jj_param_0,
	.param .u64 .ptr .align 1 _Z16histogram_kernelPjS_jj_param_1,
	.param .u32 _Z16histogram_kernelPjS_jj_param_2,
	.param .u32 _Z16histogram_kernelPjS_jj_param_3
)
{
	.reg .pred 	%p<7>;
	.reg .b32 	%r<32>;
	.reg .b64 	%rd<9>;
	// demoted variable
	.shared .align 4 .b8 _ZZ16histogram_kernelPjS_jjE11shared_bins[16384];
	ld.param.u64 	%rd3, [_Z16histogram_kernelPjS_jj_param_0];
	ld.param.u64 	%rd4, [_Z16histogram_kernelPjS_jj_param_1];
	ld.param.u32 	%r11, [_Z16histogram_kernelPjS_jj_param_2];
	ld.param.u32 	%r12, [_Z16histogram_kernelPjS_jj_param_3];
	mov.u32 	%r31, %tid.x;
	mov.u32 	%r13, %ctaid.x;
	mov.u32 	%r2, %ntid.x;
	mad.lo.s32 	%r30, %r13, %r2, %r31;
	setp.ge.u32 	%p1, %r31, %r12;
	@%p1 bra 	$L__BB0_3;
	mov.u32 	%r15, _ZZ16histogram_kernelPjS_jjE11shared_bins;
	mov.u32 	%r29, %r31;
$L__BB0_2:
	shl.b32 	%r14, %r29, 2;
	add.s32 	%r16, %r15, %r14;
	mov.b32 	%r17, 0;
	st.shared.u32 	[%r16], %r17;
	add.s32 	%r29, %r29, %r2;
	setp.lt.u32 	%p2, %r29, %r12;
	@%p2 bra 	$L__BB0_2;
$L__BB0_3:
	bar.sync 	0;
	setp.ge.u32 	%p3, %r30, %r11;
	@%p3 bra 	$L__BB0_6;
	mov.u32 	%r18, %nctaid.x;
	mul.lo.s32 	%r6, %r2, %r18;
	cvta.to.global.u64 	%rd1, %rd3;
	mov.u32 	%r21, _ZZ16histogram_kernelPjS_jjE11shared_bins;
$L__BB0_5:
	mul.wide.s32 	%rd5, %r30, 4;
	add.s64 	%rd6, %rd1, %rd5;
	ld.global.u32 	%r19, [%rd6];
	shl.b32 	%r20, %r19, 2;
	add.s32 	%r22, %r21, %r20;
	atom.shared.add.u32 	%r23, [%r22], 1;
	add.s32 	%r30, %r30, %r6;
	setp.lt.u32 	%p4, %r30, %r11;
	@%p4 bra 	$L__BB0_5;
$L__BB0_6:
	setp.ge.u32 	%p5, %r31, %r12;
	bar.sync 	0;
	@%p5 bra 	$L__BB0_9;
	cvta.to.global.u64 	%rd2, %rd4;
	mov.u32 	%r25, _ZZ16histogram_kernelPjS_jjE11shared_bins;
$L__BB0_8:
	mul.wide.s32 	%rd7, %r31, 4;
	add.s64 	%rd8, %rd2, %rd7;
	shl.b32 	%r24, %r31, 2;
	add.s32 	%r26, %r25, %r24;
	ld.shared.u32 	%r27, [%r26];
	atom.global.add.u32 	%r28, [%rd8], %r27;
	add.s32 	%r31, %r31, %r2;
	setp.lt.u32 	%p6, %r31, %r12;
	@%p6 bra 	$L__BB0_8;
$L__BB0_9:
	ret;

}
	// .globl	_Z14convert_kernelPjj
.visible .entry _Z14convert_kernelPjj(
	.param .u64 .ptr .align 1 _Z14convert_kernelPjj_param_0,
	.param .u32 _Z14convert_kernelPjj_param_1
)
{
	.reg .pred 	%p<4>;
	.reg .b32 	%r<13>;
	.reg .b64 	%rd<5>;

	ld.param.u64 	%rd3, [_Z14convert_kernelPjj_param_0];
	ld.param.u32 	%r6, [_Z14convert_kernelPjj_param_1];
	mov.u32 	%r7, %tid.x;
	mov.u32 	%r8, %ctaid.x;
	mov.u32 	%r1, %ntid.x;
	mad.lo.s32 	%r12, %r8, %r1, %r7;
	setp.ge.u32 	%p1, %r12, %r6;
	@%p1 bra 	$L__BB1_5;
	mov.u32 	%r9, %nctaid.x;
	mul.lo.s32 	%r3, %r1, %r9;
	cvta.to.global.u64 	%rd1, %rd3;
$L__BB1_2:
	mul.wide.s32 	%rd4, %r12, 4;
	add.s64 	%rd2, %rd1, %rd4;
	ld.global.u32 	%r10, [%rd2];
	setp.lt.u32 	%p2, %r10, 128;
	@%p2 bra 	$L__BB1_4;
	mov.b32 	%r11, 127;
	st.global.u32 	[%rd2], %r11;
$L__BB1_4:
	add.s32 	%r12, %r12, %r3;
	setp.lt.u32 	%p3, %r12, %r6;
	@%p3 bra 	$L__BB1_2;
$L__BB1_5:
	ret;

}


// ===== COMPILED SASS (sm_100) =====

	.target	sm_100

	.elftype	@"ET_EXEC"


//--------------------- .note.nv.tkinfo           --------------------------
	.section	.note.nv.tkinfo,"",@"SHT_NOTE"
	.sectionflags	@"SHF_NOTE_NV_TKINFO"
	.tkinfo
        /*0018*/ 	.word	0x00000002
        /*0030*/ 	.string	""
        /*0030*/ 	.string	"ptxas"
        /*0030*/ 	.string	"Cuda compilation tools, release 13.0, V13.0.88"
        /*0030*/ 	.string	"Build cuda_13.0.r13.0/compiler.36424714_0"
        /*0030*/ 	.string	"-arch sm_100 -m 64 "



//--------------------- .note.nv.cuinfo           --------------------------
	.section	.note.nv.cuinfo,"",@"SHT_NOTE"
	.sectionflags	@"SHF_NOTE_NV_CUINFO"
        /*0018*/ 	.short	0x0002
        /*001a*/ 	.short	0x0064
        /*001c*/ 	.short	0x0082
	.zero		2


//--------------------- .nv.info                  --------------------------
	.section	.nv.info,"",@"SHT_CUDA_INFO"
	.align	4


	//----- nvinfo : EIATTR_REGCOUNT
	.align		4
        /*0000*/ 	.byte	0x04, 0x2f
        /*0002*/ 	.short	(.L_1 - .L_0)
	.align		4
.L_0:
        /*0004*/ 	.word	index@(_Z16histogram_kernelPjS_jj)
        /*0008*/ 	.word	0x0000000e


	//----- nvinfo : EIATTR_FRAME_SIZE
	.align		4
.L_1:
        /*000c*/ 	.byte	0x04, 0x11
        /*000e*/ 	.short	(.L_3 - .L_2)
	.align		4
.L_2:
        /*0010*/ 	.word	index@(_Z16histogram_kernelPjS_jj)
        /*0014*/ 	.word	0x00000000


	//----- nvinfo : EIATTR_REGCOUNT
	.align		4
.L_3:
        /*0018*/ 	.byte	0x04, 0x2f
        /*001a*/ 	.short	(.L_5 - .L_4)
	.align		4
.L_4:
        /*001c*/ 	.word	index@(_Z14convert_kernelPjj)
        /*0020*/ 	.word	0x0000000c


	//----- nvinfo : EIATTR_FRAME_SIZE
	.align		4
.L_5:
        /*0024*/ 	.byte	0x04, 0x11
        /*0026*/ 	.short	(.L_7 - .L_6)
	.align		4
.L_6:
        /*0028*/ 	.word	index@(_Z14convert_kernelPjj)
        /*002c*/ 	.word	0x00000000


	//----- nvinfo : EIATTR_MIN_STACK_SIZE
	.align		4
.L_7:
        /*0030*/ 	.byte	0x04, 0x12
        /*0032*/ 	.short	(.L_9 - .L_8)
	.align		4
.L_8:
        /*0034*/ 	.word	index@(_Z14convert_kernelPjj)
        /*0038*/ 	.word	0x00000000


	//----- nvinfo : EIATTR_MIN_STACK_SIZE
	.align		4
.L_9:
        /*003c*/ 	.byte	0x04, 0x12
        /*003e*/ 	.short	(.L_11 - .L_10)
	.align		4
.L_10:
        /*0040*/ 	.word	index@(_Z16histogram_kernelPjS_jj)
        /*0044*/ 	.word	0x00000000
.L_11:


//--------------------- .nv.compat                --------------------------
	.section	.nv.compat,"",@"SHT_CUDA_COMPAT_INFO"
	.align	4
        /*0000*/ 	.byte	0x02, 0x09, 0x00, 0x00, 0x02, 0x02, 0x01, 0x00, 0x02, 0x05, 0x05, 0x00, 0x03, 0x07, 0x01, 0x01
        /*0010*/ 	.byte	0x02, 0x03, 0x00, 0x00, 0x02, 0x06, 0x01, 0x00, 0x04, 0x0b, 0x08, 0x00, 0x09, 0x00, 0x00, 0x00
        /*0020*/ 	.byte	0x00, 0x00, 0x00, 0x00


//--------------------- .nv.info._Z14convert_kernelPjj --------------------------
	.section	.nv.info._Z14convert_kernelPjj,"",@"SHT_CUDA_INFO"
	.sectionflags	@""
	.align	4


	//----- nvinfo : EIATTR_CUDA_API_VERSION
	.align		4
        /*0000*/ 	.byte	0x04, 0x37
        /*0002*/ 	.short	(.L_13 - .L_12)
.L_12:
        /*0004*/ 	.word	0x00000082


	//----- nvinfo : EIATTR_KPARAM_INFO
	.align		4
.L_13:
        /*0008*/ 	.byte	0x04, 0x17
        /*000a*/ 	.short	(.L_15 - .L_14)
.L_14:
        /*000c*/ 	.word	0x00000000
        /*0010*/ 	.short	0x0001
        /*0012*/ 	.short	0x0008
        /*0014*/ 	.byte	0x00, 0xf0, 0x11, 0x00


	//----- nvinfo : EIATTR_KPARAM_INFO
	.align		4
.L_15:
        /*0018*/ 	.byte	0x04, 0x17
        /*001a*/ 	.short	(.L_17 - .L_16)
.L_16:
        /*001c*/ 	.word	0x00000000
        /*0020*/ 	.short	0x0000
        /*0022*/ 	.short	0x0000
        /*0024*/ 	.byte	0x00, 0xf5, 0x21, 0x00


	//----- nvinfo : EIATTR_SPARSE_MMA_MASK
	.align		4
.L_17:
        /*0028*/ 	.byte	0x03, 0x50
        /*002a*/ 	.short	0x0000


	//----- nvinfo : EIATTR_MAXREG_COUNT
	.align		4
        /*002c*/ 	.byte	0x03, 0x1b
        /*002e*/ 	.short	0x00ff


	//----- nvinfo : EIATTR_MERCURY_ISA_VERSION
	.align		4
        /*0030*/ 	.byte	0x03, 0x5f
        /*0032*/ 	.short	0x0101


	//----- nvinfo : EIATTR_VRC_CTA_INIT_COUNT
	.align		4
        /*0034*/ 	.byte	0x02, 0x4a
	.zero		1
	.zero		1


	//----- nvinfo : EIATTR_EXIT_INSTR_OFFSETS
	.align		4
        /*0038*/ 	.byte	0x04, 0x1c
        /*003a*/ 	.short	(.L_19 - .L_18)


	//   ....[0]....
.L_18:
        /*003c*/ 	.word	0x00000070


	//   ....[1]....
        /*0040*/ 	.word	0x00000150


	//----- nvinfo : EIATTR_CRS_STACK_SIZE
	.align		4
.L_19:
        /*0044*/ 	.byte	0x04, 0x1e
        /*0046*/ 	.short	(.L_21 - .L_20)
.L_20:
        /*0048*/ 	.word	0x00000000


	//----- nvinfo : EIATTR_CBANK_PARAM_SIZE
	.align		4
.L_21:
        /*004c*/ 	.byte	0x03, 0x19
        /*004e*/ 	.short	0x000c


	//----- nvinfo : EIATTR_PARAM_CBANK
	.align		4
        /*0050*/ 	.byte	0x04, 0x0a
        /*0052*/ 	.short	(.L_23 - .L_22)
	.align		4
.L_22:
        /*0054*/ 	.word	index@(.nv.constant0._Z14convert_kernelPjj)
        /*0058*/ 	.short	0x0380
        /*005a*/ 	.short	0x000c


	//----- nvinfo : EIATTR_SW_WAR
	.align		4
.L_23:
        /*005c*/ 	.byte	0x04, 0x36
        /*005e*/ 	.short	(.L_25 - .L_24)
.L_24:
        /*0060*/ 	.word	0x00000008
.L_25:


//--------------------- .nv.info._Z16histogram_kernelPjS_jj --------------------------
	.section	.nv.info._Z16histogram_kernelPjS_jj,"",@"SHT_CUDA_INFO"
	.sectionflags	@""
	.align	4


	//----- nvinfo : EIATTR_CUDA_API_VERSION
	.align		4
        /*0000*/ 	.byte	0x04, 0x37
        /*0002*/ 	.short	(.L_27 - .L_26)
.L_26:
        /*0004*/ 	.word	0x00000082


	//----- nvinfo : EIATTR_KPARAM_INFO
	.align		4
.L_27:
        /*0008*/ 	.byte	0x04, 0x17
        /*000a*/ 	.short	(.L_29 - .L_28)
.L_28:
        /*000c*/ 	.word	0x00000000
        /*0010*/ 	.short	0x0003
        /*0012*/ 	.short	0x0014
        /*0014*/ 	.byte	0x00, 0xf0, 0x11, 0x00


	//----- nvinfo : EIATTR_KPARAM_INFO
	.align		4
.L_29:
        /*0018*/ 	.byte	0x04, 0x17
        /*001a*/ 	.short	(.L_31 - .L_30)
.L_30:
        /*001c*/ 	.word	0x00000000
        /*0020*/ 	.short	0x0002
        /*0022*/ 	.short	0x0010
        /*0024*/ 	.byte	0x00, 0xf0, 0x11, 0x00


	//----- nvinfo : EIATTR_KPARAM_INFO
	.align		4
.L_31:
        /*0028*/ 	.byte	0x04, 0x17
        /*002a*/ 	.short	(.L_33 - .L_32)
.L_32:
        /*002c*/ 	.word	0x00000000
        /*0030*/ 	.short	0x0001
        /*0032*/ 	.short	0x0008
        /*0034*/ 	.byte	0x00, 0xf5, 0x21, 0x00


	//----- nvinfo : EIATTR_KPARAM_INFO
	.align		4
.L_33:
        /*0038*/ 	.byte	0x04, 0x17
        /*003a*/ 	.short	(.L_35 - .L_34)
.L_34:
        /*003c*/ 	.word	0x00000000
        /*0040*/ 	.short	0x0000
        /*0042*/ 	.short	0x0000
        /*0044*/ 	.byte	0x00, 0xf5, 0x21, 0x00


	//----- nvinfo : EIATTR_SPARSE_MMA_MASK
	.align		4
.L_35:
        /*0048*/ 	.byte	0x03, 0x50
        /*004a*/ 	.short	0x0000


	//----- nvinfo : EIATTR_MAXREG_COUNT
	.align		4
        /*004c*/ 	.byte	0x03, 0x1b
        /*004e*/ 	.short	0x00ff


	//----- nvinfo : EIATTR_NUM_BARRIERS
	.align		4
        /*0050*/ 	.byte	0x02, 0x4c
        /*0052*/ 	.byte	0x01
	.zero		1


	//----- nvinfo : EIATTR_MERCURY_ISA_VERSION
	.align		4
        /*0054*/ 	.byte	0x03, 0x5f
        /*0056*/ 	.short	0x0101


	//----- nvinfo : EIATTR_VRC_CTA_INIT_COUNT
	.align		4
        /*0058*/ 	.byte	0x02, 0x4a
	.zero		1
	.zero		1


	//----- nvinfo : EIATTR_EXIT_INSTR_OFFSETS
	.align		4
        /*005c*/ 	.byte	0x04, 0x1c
        /*005e*/ 	.short	(.L_37 - .L_36)


	//   ....[0]....
.L_36:
        /*0060*/ 	.word	0x00000290


	//   ....[1]....
        /*0064*/ 	.word	0x00000350


	//----- nvinfo : EIATTR_CRS_STACK_SIZE
	.align		4
.L_37:
        /*0068*/ 	.byte	0x04, 0x1e
        /*006a*/ 	.short	(.L_39 - .L_38)
.L_38:
        /*006c*/ 	.word	0x00000000


	//----- nvinfo : EIATTR_CBANK_PARAM_SIZE
	.align		4
.L_39:
        /*0070*/ 	.byte	0x03, 0x19
        /*0072*/ 	.short	0x0018


	//----- nvinfo : EIATTR_PARAM_CBANK
	.align		4
        /*0074*/ 	.byte	0x04, 0x0a
        /*0076*/ 	.short	(.L_41 - .L_40)
	.align		4
.L_40:
        /*0078*/ 	.word	index@(.nv.constant0._Z16histogram_kernelPjS_jj)
        /*007c*/ 	.short	0x0380
        /*007e*/ 	.short	0x0018


	//----- nvinfo : EIATTR_SW_WAR
	.align		4
.L_41:
        /*0080*/ 	.byte	0x04, 0x36
        /*0082*/ 	.short	(.L_43 - .L_42)
.L_42:
        /*0084*/ 	.word	0x00000008
.L_43:


//--------------------- .nv.callgraph             --------------------------
	.section	.nv.callgraph,"",@"SHT_CUDA_CALLGRAPH"
	.align	4
	.sectionentsize	8
	.align		4
        /*0000*/ 	.word	0x00000000
	.align		4
        /*0004*/ 	.word	0xffffffff
	.align		4
        /*0008*/ 	.word	0x00000000
	.align		4
        /*000c*/ 	.word	0xfffffffe
	.align		4
        /*0010*/ 	.word	0x00000000
	.align		4
        /*0014*/ 	.word	0xfffffffd
	.align		4
        /*0018*/ 	.word	0x00000000
	.align		4
        /*001c*/ 	.word	0xfffffffc


//--------------------- .text._Z14convert_kernelPjj --------------------------
	.section	.text._Z14convert_kernelPjj,"ax",@progbits
	.align	128
        .global         _Z14convert_kernelPjj
        .type           _Z14convert_kernelPjj,@function
        .size           _Z14convert_kernelPjj,(.L_x_10 - _Z14convert_kernelPjj)
        .other          _Z14convert_kernelPjj,@"STO_CUDA_ENTRY STV_DEFAULT"
_Z14convert_kernelPjj:
.text._Z14convert_kernelPjj:
[----:B------:R-:W-:Y:S01]  /*0000*/  LDC R1, c[0x0][0x37c] ;  /* 0x0000df00ff017b82 */ /* 0x000fe20000000800 */
[----:B------:R-:W0:Y:S07]  /*0010*/  S2R R0, SR_TID.X ;  /* 0x0000000000007919 */ /* 0x000e2e0000002100 */
[----:B------:R-:W0:Y:S01]  /*0020*/  S2UR UR4, SR_CTAID.X ;  /* 0x00000000000479c3 */ /* 0x000e220000002500 */
[----:B------:R-:W1:Y:S07]  /*0030*/  LDCU UR5, c[0x0][0x388] ;  /* 0x00007100ff0577ac */ /* 0x000e6e0008000800 */
[----:B------:R-:W0:Y:S02]  /*0040*/  LDC R7, c[0x0][0x360] ;  /* 0x0000d800ff077b82 */ /* 0x000e240000000800 */
[----:B0-----:R-:W-:-:S05]  /*0050*/  IMAD R0, R7, UR4, R0 ;  /* 0x0000000407007c24 */ /* 0x001fca000f8e0200 */
[----:B-1----:R-:W-:-:S13]  /*0060*/  ISETP.GE.U32.AND P0, PT, R0, UR5, PT ;  /* 0x0000000500007c0c */ /* 0x002fda000bf06070 */
[----:B------:R-:W-:Y:S05]  /*0070*/  @P0 EXIT ;  /* 0x000000000000094d */ /* 0x000fea0003800000 */
[----:B------:R-:W0:Y:S01]  /*0080*/  LDC.64 R2, c[0x0][0x380] ;  /* 0x0000e000ff027b82 */ /* 0x000e220000000a00 */
[----:B------:R-:W1:Y:S01]  /*0090*/  LDCU UR4, c[0x0][0x370] ;  /* 0x00006e00ff0477ac */ /* 0x000e620008000800 */
[----:B------:R-:W2:Y:S01]  /*00a0*/  LDCU.64 UR6, c[0x0][0x358] ;  /* 0x00006b00ff0677ac */ /* 0x000ea20008000a00 */
[----:B------:R-:W3:Y:S01]  /*00b0*/  LDCU UR5, c[0x0][0x388] ;  /* 0x00007100ff0577ac */ /* 0x000ee20008000800 */
[----:B-1----:R-:W-:-:S07]  /*00c0*/  IMAD R7, R7, UR4, RZ ;  /* 0x0000000407077c24 */ /* 0x002fce000f8e02ff */
.L_x_0:
[----:B0-----:R-:W-:-:S05]  /*00d0*/  IMAD.WIDE R4, R0, 0x4, R2 ;  /* 0x0000000400047825 */ /* 0x001fca00078e0202 */
[----:B--2---:R-:W2:Y:S01]  /*00e0*/  LDG.E R6, desc[UR6][R4.64] ;  /* 0x0000000604067981 */ /* 0x004ea2000c1e1900 */
[----:B------:R-:W-:Y:S02]  /*00f0*/  IADD3 R0, PT, PT, R7, R0, RZ ;  /* 0x0000000007007210 */ /* 0x000fe40007ffe0ff */
[----:B--2---:R-:W-:-:S13]  /*0100*/  ISETP.GE.U32.AND P0, PT, R6, 0x80, PT ;  /* 0x000000800600780c */ /* 0x004fda0003f06070 */
[----:B------:R-:W-:-:S05]  /*0110*/  @P0 MOV R9, 0x7f ;  /* 0x0000007f00090802 */ /* 0x000fca0000000f00 */
[----:B------:R1:W-:Y:S01]  /*0120*/  @P0 STG.E desc[UR6][R4.64], R9 ;  /* 0x0000000904000986 */ /* 0x0003e2000c101906 */
[----:B---3--:R-:W-:-:S13]  /*0130*/  ISETP.GE.U32.AND P0, PT, R0, UR5, PT ;  /* 0x0000000500007c0c */ /* 0x008fda000bf06070 */
[----:B-1----:R-:W-:Y:S05]  /*0140*/  @!P0 BRA `(.L_x_0) ;  /* 0xfffffffc00e08947 */ /* 0x002fea000383ffff */
[----:B------:R-:W-:Y:S05]  /*0150*/  EXIT ;  /* 0x000000000000794d */ /* 0x000fea0003800000 */
.L_x_1:
[----:B------:R-:W-:-:S00]  /*0160*/  BRA `(.L_x_1) ;  /* 0xfffffffc00fc7947 */ /* 0x000fc0000383ffff */
[----:B------:R-:W-:-:S00]  /*0170*/  NOP ;  /* 0x0000000000007918 */ /* 0x000fc00000000000 */
        /* <DEDUP_REMOVED lines=8> */
.L_x_10:


//--------------------- .text._Z16histogram_kernelPjS_jj --------------------------
	.section	.text._Z16histogram_kernelPjS_jj,"ax",@progbits
	.align	128
        .global         _Z16histogram_kernelPjS_jj
        .type           _Z16histogram_kernelPjS_jj,@function
        .size           _Z16histogram_kernelPjS_jj,(.L_x_11 - _Z16histogram_kernelPjS_jj)
        .other          _Z16histogram_kernelPjS_jj,@"STO_CUDA_ENTRY STV_DEFAULT"
_Z16histogram_kernelPjS_jj:
.text._Z16histogram_kernelPjS_jj:
[----:B------:R-:W-:Y:S01]  /*0000*/  LDC R1, c[0x0][0x37c] ;  /* 0x0000df00ff017b82 */ /* 0x000fe20000000800 */
[----:B------:R-:W0:Y:S01]  /*0010*/  S2R R7, SR_TID.X ;  /* 0x0000000000077919 */ /* 0x000e220000002100 */
[----:B------:R-:W0:Y:S06]  /*0020*/  LDCU UR8, c[0x0][0x394] ;  /* 0x00007280ff0877ac */ /* 0x000e2c0008000800 */
[----:B------:R-:W1:Y:S01]  /*0030*/  S2UR UR4, SR_CTAID.X ;  /* 0x00000000000479c3 */ /* 0x000e620000002500 */
[----:B------:R-:W-:Y:S01]  /*0040*/  BSSY.RECONVERGENT B0, `(.L_x_2) ;  /* 0x0000012000007945 */ /* 0x000fe20003800200 */
[----:B------:R-:W2:Y:S01]  /*0050*/  LDCU UR5, c[0x0][0x390] ;  /* 0x00007200ff0577ac */ /* 0x000ea20008000800 */
[----:B------:R-:W3:Y:S05]  /*0060*/  LDCU.64 UR6, c[0x0][0x358] ;  /* 0x00006b00ff0677ac */ /* 0x000eea0008000a00 */
[----:B------:R-:W1:Y:S01]  /*0070*/  LDC R8, c[0x0][0x360] ;  /* 0x0000d800ff087b82 */ /* 0x000e620000000800 */
[C---:B0-----:R-:W-:Y:S01]  /*0080*/  ISETP.GE.U32.AND P2, PT, R7.reuse, UR8, PT ;  /* 0x0000000807007c0c */ /* 0x041fe2000bf46070 */
[----:B-1----:R-:W-:Y:S01]  /*0090*/  IMAD R9, R8, UR4, R7 ;  /* 0x0000000408097c24 */ /* 0x002fe2000f8e0207 */
[----:B------:R-:W-:-:S04]  /*00a0*/  ISETP.GE.U32.AND P0, PT, R7, UR8, PT ;  /* 0x0000000807007c0c */ /* 0x000fc8000bf06070 */
[----:B--2---:R-:W-:-:S07]  /*00b0*/  ISETP.GE.U32.AND P1, PT, R9, UR5, PT ;  /* 0x0000000509007c0c */ /* 0x004fce000bf26070 */
[----:B---3--:R-:W-:Y:S06]  /*00c0*/  @P2 BRA `(.L_x_3) ;  /* 0x0000000000242947 */ /* 0x008fec0003800000 */
[----:B------:R-:W0:Y:S01]  /*00d0*/  S2R R5, SR_CgaCtaId ;  /* 0x0000000000057919 */ /* 0x000e220000008800 */
[----:B------:R-:W-:Y:S01]  /*00e0*/  MOV R0, 0x400 ;  /* 0x0000040000007802 */ /* 0x000fe20000000f00 */
[----:B------:R-:W-:-:S03]  /*00f0*/  IMAD.MOV.U32 R3, RZ, RZ, R7 ;  /* 0x000000ffff037224 */ /* 0x000fc600078e0007 */
[----:B0-----:R-:W-:-:S07]  /*0100*/  LEA R0, R5, R0, 0x18 ;  /* 0x0000000005007211 */ /* 0x001fce00078ec0ff */
.L_x_4:
[----:B------:R-:W-:Y:S02]  /*0110*/  IMAD R2, R3, 0x4, R0 ;  /* 0x0000000403027824 */ /* 0x000fe400078e0200 */
[----:B------:R-:W-:-:S03]  /*0120*/  IMAD.IADD R3, R8, 0x1, R3 ;  /* 0x0000000108037824 */ /* 0x000fc600078e0203 */
[----:B------:R0:W-:Y:S02]  /*0130*/  STS [R2], RZ ;  /* 0x000000ff02007388 */ /* 0x0001e40000000800 */
[----:B------:R-:W-:-:S13]  /*0140*/  ISETP.GE.U32.AND P2, PT, R3, UR8, PT ;  /* 0x0000000803007c0c */ /* 0x000fda000bf46070 */
[----:B0-----:R-:W-:Y:S05]  /*0150*/  @!P2 BRA `(.L_x_4) ;  /* 0xfffffffc00eca947 */ /* 0x001fea000383ffff */
.L_x_3:
[----:B------:R-:W-:Y:S05]  /*0160*/  BSYNC.RECONVERGENT B0 ;  /* 0x0000000000007941 */ /* 0x000fea0003800200 */
.L_x_2:
[----:B------:R-:W-:Y:S06]  /*0170*/  BAR.SYNC.DEFER_BLOCKING 0x0 ;  /* 0x0000000000007b1d */ /* 0x000fec0000010000 */
[----:B------:R-:W-:Y:S04]  /*0180*/  BSSY.RECONVERGENT B0, `(.L_x_5) ;  /* 0x000000f000007945 */ /* 0x000fe80003800200 */
[----:B------:R-:W-:Y:S05]  /*0190*/  @P1 BRA `(.L_x_6) ;  /* 0x0000000000341947 */ /* 0x000fea0003800000 */
[----:B------:R-:W0:Y:S01]  /*01a0*/  S2R R3, SR_CgaCtaId ;  /* 0x0000000000037919 */ /* 0x000e220000008800 */
[----:B------:R-:W1:Y:S01]  /*01b0*/  LDC.64 R4, c[0x0][0x380] ;  /* 0x0000e000ff047b82 */ /* 0x000e620000000a00 */
[----:B------:R-:W2:Y:S01]  /*01c0*/  LDCU UR4, c[0x0][0x370] ;  /* 0x00006e00ff0477ac */ /* 0x000ea20008000800 */
[----:B------:R-:W-:-:S04]  /*01d0*/  MOV R0, 0x400 ;  /* 0x0000040000007802 */ /* 0x000fc80000000f00 */
[----:B0-----:R-:W-:Y:S01]  /*01e0*/  LEA R11, R3, R0, 0x18 ;  /* 0x00000000030b7211 */ /* 0x001fe200078ec0ff */
[----:B--2---:R-:W-:-:S07]  /*01f0*/  IMAD R0, R8, UR4, RZ ;  /* 0x0000000408007c24 */ /* 0x004fce000f8e02ff */
.L_x_7:
[----:B-1----:R-:W-:-:S06]  /*0200*/  IMAD.WIDE R2, R9, 0x4, R4 ;  /* 0x0000000409027825 */ /* 0x002fcc00078e0204 */
[----:B------:R-:W2:Y:S01]  /*0210*/  LDG.E R2, desc[UR6][R2.64] ;  /* 0x0000000602027981 */ /* 0x000ea2000c1e1900 */
[----:B------:R-:W-:-:S05]  /*0220*/  IMAD.IADD R9, R0, 0x1, R9 ;  /* 0x0000000100097824 */ /* 0x000fca00078e0209 */
[----:B------:R-:W-:Y:S01]  /*0230*/  ISETP.GE.U32.AND P1, PT, R9, UR5, PT ;  /* 0x0000000509007c0c */ /* 0x000fe2000bf26070 */
[----:B0-2---:R-:W-:-:S05]  /*0240*/  IMAD R6, R2, 0x4, R11 ;  /* 0x0000000402067824 */ /* 0x005fca00078e020b */
[----:B------:R0:W-:Y:S07]  /*0250*/  ATOMS.POPC.INC.32 RZ, [R6+URZ] ;  /* 0x0000000006ff7f8c */ /* 0x0001ee000d8000ff */
[----:B------:R-:W-:Y:S05]  /*0260*/  @!P1 BRA `(.L_x_7) ;  /* 0xfffffffc00e49947 */ /* 0x000fea000383ffff */
.L_x_6:
[----:B------:R-:W-:Y:S05]  /*0270*/  BSYNC.RECONVERGENT B0 ;  /* 0x0000000000007941 */ /* 0x000fea0003800200 */
.L_x_5:
[----:B------:R-:W-:Y:S06]  /*0280*/  BAR.SYNC.DEFER_BLOCKING 0x0 ;  /* 0x0000000000007b1d */ /* 0x000fec0000010000 */
[----:B------:R-:W-:Y:S05]  /*0290*/  @P0 EXIT ;  /* 0x000000000000094d */ /* 0x000fea0003800000 */
[----:B------:R-:W1:Y:S01]  /*02a0*/  S2UR UR5, SR_CgaCtaId ;  /* 0x00000000000579c3 */ /* 0x000e620000008800 */
[----:B------:R-:W-:-:S07]  /*02b0*/  UMOV UR4, 0x400 ;  /* 0x0000040000047882 */ /* 0x000fce0000000000 */
[----:B------:R-:W2:Y:S01]  /*02c0*/  LDC.64 R4, c[0x0][0x388] ;  /* 0x0000e200ff047b82 */ /* 0x000ea20000000a00 */
[----:B-1----:R-:W-:-:S12]  /*02d0*/  ULEA UR4, UR5, UR4, 0x18 ;  /* 0x0000000405047291 */ /* 0x002fd8000f8ec0ff */
.L_x_8:
[C---:B------:R-:W-:Y:S01]  /*02e0*/  LEA R0, R7.reuse, UR4, 0x2 ;  /* 0x0000000407007c11 */ /* 0x040fe2000f8e10ff */
[----:B-12---:R-:W-:-:S04]  /*02f0*/  IMAD.WIDE R2, R7, 0x4, R4 ;  /* 0x0000000407027825 */ /* 0x006fc800078e0204 */
[----:B------:R-:W1:Y:S01]  /*0300*/  LDS R9, [R0] ;  /* 0x0000000000097984 */ /* 0x000e620000000800 */
[----:B------:R-:W-:-:S05]  /*0310*/  IMAD.IADD R7, R8, 0x1, R7 ;  /* 0x0000000108077824 */ /* 0x000fca00078e0207 */
[----:B------:R-:W-:Y:S01]  /*0320*/  ISETP.GE.U32.AND P0, PT, R7, UR8, PT ;  /* 0x0000000807007c0c */ /* 0x000fe2000bf06070 */
[----:B-1----:R1:W-:-:S12]  /*0330*/  REDG.E.ADD.STRONG.GPU desc[UR6][R2.64], R9 ;  /* 0x000000090200798e */ /* 0x0023d8000c12e106 */
[----:B------:R-:W-:Y:S05]  /*0340*/  @!P0 BRA `(.L_x_8) ;  /* 0xfffffffc00e48947 */ /* 0x000fea000383ffff */
[----:B------:R-:W-:Y:S05]  /*0350*/  EXIT ;  /* 0x000000000000794d */ /* 0x000fea0003800000 */
.L_x_9:
        /* <DEDUP_REMOVED lines=10> */
.L_x_11:


//--------------------- .nv.shared.reserved.0     --------------------------
	.section	.nv.shared.reserved.0,"aw",@nobits
	.weak		__nv_reservedSMEM_offset_0_alias
	.size		__nv_reservedSMEM_offset_0_alias, 0, 64
	.other		__nv_reservedSMEM_offset_0_alias,@"STO_CUDA_RESERVED_SHARED STV_DEFAULT"
__nv_reservedSMEM_offset_0_alias:
	.zero		0
	.zero		64


//--------------------- .nv.shared._Z16histogram_kernelPjS_jj --------------------------
	.section	.nv.shared._Z16histogram_kernelPjS_jj,"aw",@nobits
	.sectionflags	@""
	.align	4
.nv.shared._Z16histogram_kernelPjS_jj:
	.zero		17408


//--------------------- .nv.constant0._Z14convert_kernelPjj --------------------------
	.section	.nv.constant0._Z14convert_kernelPjj,"a",@progbits
	.sectionflags	@""
	.align	4
.nv.constant0._Z14convert_kernelPjj:
	.zero		908


//--------------------- .nv.constant0._Z16histogram_kernelPjS_jj --------------------------
	.section	.nv.constant0._Z16histogram_kernelPjS_jj,"a",@progbits
	.sectionflags	@""
	.align	4
.nv.constant0._Z16histogram_kernelPjS_jj:
	.zero		920


//--------------------- SYMBOLS --------------------------

	.type		.nv.reservedSmem.offset0,@object
	.size		.nv.reservedSmem.offset0,0x4
	.type		.nv.reservedSmem.cap,@object
	.size		.nv.reservedSmem.cap,0x4
